	.headerflags	@"EF_CUDA_TEXMODE_UNIFIED EF_CUDA_64BIT_ADDRESS EF_CUDA_ACCELERATORS EF_CUDA_SM90 EF_CUDA_VIRTUAL_SM(EF_CUDA_SM90)"
	.elftype	@"ET_EXEC"


//--------------------- .nv.info                  --------------------------
	.section	.nv.info,"",@"SHT_CUDA_INFO"
	.align	4


	//----- nvinfo : EIATTR_REGCOUNT
	.align		4
        /*0000*/ 	.byte	0x04, 0x2f
        /*0002*/ 	.short	(.L_3 - .L_2)
	.align		4
.L_2:
        /*0004*/ 	.word	index@(triton_poi_fused__native_batch_norm_legit_no_training_add_leaky_relu_17)
        /*0008*/ 	.word	0x00000028


	//----- nvinfo : EIATTR_MIN_STACK_SIZE
	.align		4
.L_3:
        /*000c*/ 	.byte	0x04, 0x12
        /*000e*/ 	.short	(.L_5 - .L_4)
	.align		4
.L_4:
        /*0010*/ 	.word	index@(triton_poi_fused__native_batch_norm_legit_no_training_add_leaky_relu_17)
        /*0014*/ 	.word	0x00000000


	//----- nvinfo : EIATTR_FRAME_SIZE
	.align		4
.L_5:
        /*0018*/ 	.byte	0x04, 0x11
        /*001a*/ 	.short	(.L_7 - .L_6)
	.align		4
.L_6:
        /*001c*/ 	.word	index@(triton_poi_fused__native_batch_norm_legit_no_training_add_leaky_relu_17)
        /*0020*/ 	.word	0x00000000


	//----- nvinfo : EIATTR_MIN_STACK_SIZE
	.align		4
.L_7:
        /*0024*/ 	.byte	0x04, 0x12
        /*0026*/ 	.short	(.L_9 - .L_8)
	.align		4
.L_8:
        /*0028*/ 	.word	index@(triton_poi_fused__native_batch_norm_legit_no_training_add_leaky_relu_17)
        /*002c*/ 	.word	0x00000000
.L_9:


//--------------------- .nv.info.triton_poi_fused__native_batch_norm_legit_no_training_add_leaky_relu_17 --------------------------
	.section	.nv.info.triton_poi_fused__native_batch_norm_legit_no_training_add_leaky_relu_17,"",@"SHT_CUDA_INFO"
	.sectionflags	@""
	.align	4


	//----- nvinfo : EIATTR_CUDA_API_VERSION
	.align		4
        /*0000*/ 	.byte	0x04, 0x37
        /*0002*/ 	.short	(.L_11 - .L_10)
.L_10:
        /*0004*/ 	.word	0x0000007c


	//----- nvinfo : EIATTR_KPARAM_INFO
	.align		4
.L_11:
        /*0008*/ 	.byte	0x04, 0x17
        /*000a*/ 	.short	(.L_13 - .L_12)
.L_12:
        /*000c*/ 	.word	0x00000000
        /*0010*/ 	.short	0x0008
        /*0012*/ 	.short	0x003c
        /*0014*/ 	.byte	0x00, 0xf0, 0x11, 0x00


	//----- nvinfo : EIATTR_KPARAM_INFO
	.align		4
.L_13:
        /*0018*/ 	.byte	0x04, 0x17
        /*001a*/ 	.short	(.L_15 - .L_14)
.L_14:
        /*001c*/ 	.word	0x00000000
        /*0020*/ 	.short	0x0007
        /*0022*/ 	.short	0x0038
        /*0024*/ 	.byte	0x00, 0xf0, 0x11, 0x00


	//----- nvinfo : EIATTR_KPARAM_INFO
	.align		4
.L_15:
        /*0028*/ 	.byte	0x04, 0x17
        /*002a*/ 	.short	(.L_17 - .L_16)
.L_16:
        /*002c*/ 	.word	0x00000000
        /*0030*/ 	.short	0x0006
        /*0032*/ 	.short	0x0030
        /*0034*/ 	.byte	0x00, 0xf4, 0x21, 0x00


	//----- nvinfo : EIATTR_KPARAM_INFO
	.align		4
.L_17:
        /*0038*/ 	.byte	0x04, 0x17
        /*003a*/ 	.short	(.L_19 - .L_18)
.L_18:
        /*003c*/ 	.word	0x00000000
        /*0040*/ 	.short	0x0005
        /*0042*/ 	.short	0x0028
        /*0044*/ 	.byte	0x00, 0xf4, 0x21, 0x00


	//----- nvinfo : EIATTR_KPARAM_INFO
	.align		4
.L_19:
        /*0048*/ 	.byte	0x04, 0x17
        /*004a*/ 	.short	(.L_21 - .L_20)
.L_20:
        /*004c*/ 	.word	0x00000000
        /*0050*/ 	.short	0x0004
        /*0052*/ 	.short	0x0020
        /*0054*/ 	.byte	0x00, 0xf4, 0x21, 0x00


	//----- nvinfo : EIATTR_KPARAM_INFO
	.align		4
.L_21:
        /*0058*/ 	.byte	0x04, 0x17
        /*005a*/ 	.short	(.L_23 - .L_22)
.L_22:
        /*005c*/ 	.word	0x00000000
        /*0060*/ 	.short	0x0003
        /*0062*/ 	.short	0x0018
        /*0064*/ 	.byte	0x00, 0xf4, 0x21, 0x00


	//----- nvinfo : EIATTR_KPARAM_INFO
	.align		4
.L_23:
        /*0068*/ 	.byte	0x04, 0x17
        /*006a*/ 	.short	(.L_25 - .L_24)
.L_24:
        /*006c*/ 	.word	0x00000000
        /*0070*/ 	.short	0x0002
        /*0072*/ 	.short	0x0010
        /*0074*/ 	.byte	0x00, 0xf4, 0x21, 0x00


	//----- nvinfo : EIATTR_KPARAM_INFO
	.align		4
.L_25:
        /*0078*/ 	.byte	0x04, 0x17
        /*007a*/ 	.short	(.L_27 - .L_26)
.L_26:
        /*007c*/ 	.word	0x00000000
        /*0080*/ 	.short	0x0001
        /*0082*/ 	.short	0x0008
        /*0084*/ 	.byte	0x00, 0xf4, 0x21, 0x00


	//----- nvinfo : EIATTR_KPARAM_INFO
	.align		4
.L_27:
        /*0088*/ 	.byte	0x04, 0x17
        /*008a*/ 	.short	(.L_29 - .L_28)
.L_28:
        /*008c*/ 	.word	0x00000000
        /*0090*/ 	.short	0x0000
        /*0092*/ 	.short	0x0000
        /*0094*/ 	.byte	0x00, 0xf4, 0x21, 0x00


	//----- nvinfo : EIATTR_SPARSE_MMA_MASK
	.align		4
.L_29:
        /*0098*/ 	.byte	0x03, 0x50
        /*009a*/ 	.short	0x0000


	//----- nvinfo : EIATTR_MAXREG_COUNT
	.align		4
        /*009c*/ 	.byte	0x03, 0x1b
        /*009e*/ 	.short	0x00ff


	//----- nvinfo : EIATTR_EXIT_INSTR_OFFSETS
	.align		4
        /*00a0*/ 	.byte	0x04, 0x1c
        /*00a2*/ 	.short	(.L_31 - .L_30)


	//   ....[0]....
.L_30:
        /*00a4*/ 	.word	0x00001340


	//   ....[1]....
        /*00a8*/ 	.word	0x00001390


	//----- nvinfo : EIATTR_REQNTID
	.align		4
.L_31:
        /*00ac*/ 	.byte	0x04, 0x10
        /*00ae*/ 	.short	(.L_33 - .L_32)
.L_32:
        /*00b0*/ 	.word	0x00000100
        /*00b4*/ 	.word	0x00000001
        /*00b8*/ 	.word	0x00000001


	//----- nvinfo : EIATTR_CBANK_PARAM_SIZE
	.align		4
.L_33:
        /*00bc*/ 	.byte	0x03, 0x19
        /*00be*/ 	.short	0x0040


	//----- nvinfo : EIATTR_PARAM_CBANK
	.align		4
        /*00c0*/ 	.byte	0x04, 0x0a
        /*00c2*/ 	.short	(.L_35 - .L_34)
	.align		4
.L_34:
        /*00c4*/ 	.word	index@(.nv.constant0.triton_poi_fused__native_batch_norm_legit_no_training_add_leaky_relu_17)
        /*00c8*/ 	.short	0x0210
        /*00ca*/ 	.short	0x0040


	//----- nvinfo : EIATTR_SW_WAR
	.align		4
.L_35:
        /*00cc*/ 	.byte	0x04, 0x36
        /*00ce*/ 	.short	(.L_37 - .L_36)
.L_36:
        /*00d0*/ 	.word	0x00000008
.L_37:


//--------------------- .nv.callgraph             --------------------------
	.section	.nv.callgraph,"",@"SHT_CUDA_CALLGRAPH"
	.align	4
	.sectionentsize	8
	.align		4
        /*0000*/ 	.word	0x00000000
	.align		4
        /*0004*/ 	.word	0xffffffff
	.align		4
        /*0008*/ 	.word	0x00000000
	.align		4
        /*000c*/ 	.word	0xfffffffe
	.align		4
        /*0010*/ 	.word	0x00000000
	.align		4
        /*0014*/ 	.word	0xfffffffd
	.align		4
        /*0018*/ 	.word	0x00000000
	.align		4
        /*001c*/ 	.word	0xfffffffc


//--------------------- .nv.constant4             --------------------------
	.section	.nv.constant4,"a",@progbits
	.align	8
	.align		8
.nv.constant4:
        /*0000*/ 	.dword	_$_str
	.align		8
        /*0008*/ 	.dword	_$_str_$_2


//--------------------- .text.triton_poi_fused__native_batch_norm_legit_no_training_add_leaky_relu_17 --------------------------
	.section	.text.triton_poi_fused__native_batch_norm_legit_no_training_add_leaky_relu_17,"ax",@progbits
	.sectionflags	@"SHF_BARRIERS=1"
	.align	128
        .global         triton_poi_fused__native_batch_norm_legit_no_training_add_leaky_relu_17
        .type           triton_poi_fused__native_batch_norm_legit_no_training_add_leaky_relu_17,@function
        .size           triton_poi_fused__native_batch_norm_legit_no_training_add_leaky_relu_17,(.L_x_1 - triton_poi_fused__native_batch_norm_legit_no_training_add_leaky_relu_17)
        .other          triton_poi_fused__native_batch_norm_legit_no_training_add_leaky_relu_17,@"STO_CUDA_ENTRY STV_DEFAULT"
triton_poi_fused__native_batch_norm_legit_no_training_add_leaky_relu_17:
.text.triton_poi_fused__native_batch_norm_legit_no_training_add_leaky_relu_17:
[----:B------:R-:W0:Y:S01]  /*0000*/  LDC R1, c[0x0][0x28] ;  /* 0x00000a00ff017b82 */ /* 0x000e220000000800 */
[----:B------:R-:W1:Y:S07]  /*0010*/  S2R R26, SR_CTAID.X ;  /* 0x00000000001a7919 */ /* 0x000e6e0000002500 */
[----:B------:R-:W2:Y:S01]  /*0020*/  LDC.64 R8, c[0x0][0x220] ;  /* 0x00008800ff087b82 */ /* 0x000ea20000000a00 */
[----:B------:R-:W-:Y:S02]  /*0030*/  CS2R R4, SRZ ;  /* 0x0000000000047805 */ /* 0x000fe4000001ff00 */
[----:B------:R-:W-:Y:S01]  /*0040*/  CS2R R6, SRZ ;  /* 0x0000000000067805 */ /* 0x000fe2000001ff00 */
[----:B------:R-:W3:Y:S01]  /*0050*/  S2R R0, SR_TID.X ;  /* 0x0000000000007919 */ /* 0x000ee20000002100 */
[----:B------:R-:W-:Y:S01]  /*0060*/  ULDC.64 UR6, c[0x0][0x208] ;  /* 0x0000820000067ab9 */ /* 0x000fe20000000a00 */
[----:B------:R-:W4:Y:S02]  /*0070*/  S2R R2, SR_CTAID.Y ;  /* 0x0000000000027919 */ /* 0x000f240000002600 */
[----:B------:R-:W5:Y:S01]  /*0080*/  LDC.64 R36, c[0x0][0x210] ;  /* 0x00008400ff247b82 */ /* 0x000f620000000a00 */
[----:B------:R-:W-:-:S07]  /*0090*/  IMAD.MOV.U32 R22, RZ, RZ, 0x3e800000 ;  /* 0x3e800000ff167424 */ /* 0x000fce00078e00ff */
[----:B------:R-:W4:Y:S01]  /*00a0*/  LDC.64 R20, c[0x0][0x218] ;  /* 0x00008600ff147b82 */ /* 0x000f220000000a00 */
[----:B-1----:R-:W-:Y:S02]  /*00b0*/  SHF.L.U32 R26, R26, 0x4, RZ ;  /* 0x000000041a1a7819 */ /* 0x002fe400000006ff */
[----:B---3--:R-:W-:-:S04]  /*00c0*/  SHF.L.U32 R27, R0, 0x2, RZ ;  /* 0x00000002001b7819 */ /* 0x008fc800000006ff */
[----:B------:R-:W-:-:S04]  /*00d0*/  LOP3.LUT R34, R26, 0xc, R27, 0xf8, !PT ;  /* 0x0000000c1a227812 */ /* 0x000fc800078ef81b */
[C---:B------:R-:W-:Y:S01]  /*00e0*/  ISETP.GE.AND P0, PT, R34.reuse, 0x100, PT ;  /* 0x000001002200780c */ /* 0x040fe20003f06270 */
[----:B--2---:R-:W-:-:S12]  /*00f0*/  IMAD.WIDE R8, R34, 0x4, R8 ;  /* 0x0000000422087825 */ /* 0x004fd800078e0208 */
[----:B------:R1:W2:Y:S01]  /*0100*/  @!P0 LDG.E.EL.128 R4, desc[UR6][R8.64] ;  /* 0x0000000608048981 */ /* 0x0002a2000c2e1d00 */
[----:B------:R-:W-:Y:S02]  /*0110*/  SHF.R.U32.HI R25, RZ, 0x2, R0 ;  /* 0x00000002ff197819 */ /* 0x000fe40000011600 */
[----:B------:R-:W-:Y:S02]  /*0120*/  CS2R R10, SRZ ;  /* 0x00000000000a7805 */ /* 0x000fe4000001ff00 */
[----:B------:R-:W-:-:S04]  /*0130*/  SGXT.U32 R25, R25, 0x6 ;  /* 0x000000061919781a */ /* 0x000fc80000000000 */
[----:B----4-:R-:W-:Y:S02]  /*0140*/  PRMT R25, R25, 0x6540, R2 ;  /* 0x0000654019197816 */ /* 0x010fe40000000002 */
[----:B-1----:R-:W-:Y:S02]  /*0150*/  CS2R R8, SRZ ;  /* 0x0000000000087805 */ /* 0x002fe4000001ff00 */
[C---:B------:R-:W-:Y:S02]  /*0160*/  ISETP.LT.AND P2, PT, R25.reuse, 0x100, !P0 ;  /* 0x000001001900780c */ /* 0x040fe40004741270 */
[C---:B------:R-:W-:Y:S02]  /*0170*/  LEA R28, R25.reuse, R34, 0x8 ;  /* 0x00000022191c7211 */ /* 0x040fe400078e40ff */
[----:B------:R-:W-:-:S03]  /*0180*/  LOP3.LUT R13, R25, 0x80, RZ, 0xfc, !PT ;  /* 0x00000080190d7812 */ /* 0x000fc600078efcff */
[----:B-----5:R-:W-:Y:S01]  /*0190*/  IMAD.WIDE R14, R28, 0x4, R36 ;  /* 0x000000041c0e7825 */ /* 0x020fe200078e0224 */
[----:B------:R-:W-:-:S05]  /*01a0*/  LEA R24, R13, R34, 0x8 ;  /* 0x000000220d187211 */ /* 0x000fca00078e40ff */
[----:B------:R1:W3:Y:S01]  /*01b0*/  @P2 LDG.E.128 R8, desc[UR6][R14.64] ;  /* 0x000000060e082981 */ /* 0x0002e2000c1e1d00 */
[----:B------:R-:W-:Y:S01]  /*01c0*/  IMAD.WIDE R18, R24, 0x4, R36 ;  /* 0x0000000418127825 */ /* 0x000fe200078e0224 */
[----:B-1----:R-:W-:-:S03]  /*01d0*/  CS2R R14, SRZ ;  /* 0x00000000000e7805 */ /* 0x002fc6000001ff00 */
[----:B0-----:R-:W-:-:S04]  /*01e0*/  IMAD.WIDE R20, R34, 0x4, R20 ;  /* 0x0000000422147825 */ /* 0x001fc800078e0214 */
[----:B--2---:R-:W-:Y:S01]  /*01f0*/  FADD R4, R4, 9.9999997473787516356e-06 ;  /* 0x3727c5ac04047421 */ /* 0x004fe20000000000 */
[----:B------:R-:W-:Y:S01]  /*0200*/  FADD R32, R6, 9.9999997473787516356e-06 ;  /* 0x3727c5ac06207421 */ /* 0x000fe20000000000 */
[----:B------:R-:W-:Y:S01]  /*0210*/  FADD R3, R5, 9.9999997473787516356e-06 ;  /* 0x3727c5ac05037421 */ /* 0x000fe20000000000 */
[----:B------:R-:W-:Y:S01]  /*0220*/  FADD R23, R7, 9.9999997473787516356e-06 ;  /* 0x3727c5ac07177421 */ /* 0x000fe20000000000 */
[----:B------:R0:W1:Y:S01]  /*0230*/  MUFU.SQRT R29, R4 ;  /* 0x00000004001d7308 */ /* 0x0000620000002000 */
[----:B------:R-:W-:-:S07]  /*0240*/  CS2R R6, SRZ ;  /* 0x0000000000067805 */ /* 0x000fce000001ff00 */
[----:B------:R2:W4:Y:S01]  /*0250*/  MUFU.SQRT R31, R3 ;  /* 0x00000003001f7308 */ /* 0x0005220000002000 */
[----:B0-----:R-:W-:Y:S02]  /*0260*/  CS2R R4, SRZ ;  /* 0x0000000000047805 */ /* 0x001fe4000001ff00 */
[----:B-1----:R-:W-:-:S05]  /*0270*/  FSETP.GT.AND P5, PT, R29, 8.50705917302346158658e+37, PT ;  /* 0x7e8000001d00780b */ /* 0x002fca0003fa4000 */
[----:B------:R-:W0:Y:S01]  /*0280*/  MUFU.SQRT R32, R32 ;  /* 0x0000002000207308 */ /* 0x000e220000002000 */
[----:B------:R-:W-:Y:S02]  /*0290*/  FSETP.GEU.AND P3, PT, R29, 1.175494350822287508e-38, PT ;  /* 0x008000001d00780b */ /* 0x000fe40003f6e000 */
[----:B------:R-:W-:Y:S02]  /*02a0*/  FSEL R30, R22, 1, P5 ;  /* 0x3f800000161e7808 */ /* 0x000fe40002800000 */
[----:B--2---:R-:W-:Y:S02]  /*02b0*/  LOP3.LUT R3, R25, 0x40, RZ, 0xfc, !PT ;  /* 0x0000004019037812 */ /* 0x004fe400078efcff */
[C---:B----4-:R-:W-:Y:S01]  /*02c0*/  FSETP.GT.AND P6, PT, R31.reuse, 8.50705917302346158658e+37, PT ;  /* 0x7e8000001f00780b */ /* 0x050fe20003fc4000 */
[----:B------:R-:W1:Y:S01]  /*02d0*/  MUFU.SQRT R23, R23 ;  /* 0x0000001700177308 */ /* 0x000e620000002000 */
[----:B------:R-:W-:Y:S02]  /*02e0*/  FSETP.GEU.AND P4, PT, R31, 1.175494350822287508e-38, PT ;  /* 0x008000001f00780b */ /* 0x000fe40003f8e000 */
[----:B------:R-:W-:Y:S01]  /*02f0*/  ISETP.LT.AND P1, PT, R3, 0x100, !P0 ;  /* 0x000001000300780c */ /* 0x000fe20004721270 */
[----:B------:R-:W-:Y:S01]  /*0300*/  @P5 FMUL R29, R29, 0.25 ;  /* 0x3e8000001d1d5820 */ /* 0x000fe20000400000 */
[----:B------:R-:W-:-:S02]  /*0310*/  IMAD R3, R3, 0x100, R34 ;  /* 0x0000010003037824 */ /* 0x000fc400078e0222 */
[----:B------:R-:W-:Y:S01]  /*0320*/  @!P3 FMUL R30, R30, 16777216 ;  /* 0x4b8000001e1eb820 */ /* 0x000fe20000400000 */
[C---:B0-----:R-:W-:Y:S01]  /*0330*/  FSETP.GT.AND P5, PT, R32.reuse, 8.50705917302346158658e+37, PT ;  /* 0x7e8000002000780b */ /* 0x041fe20003fa4000 */
[----:B------:R-:W-:Y:S01]  /*0340*/  @!P3 FMUL R29, R29, 16777216 ;  /* 0x4b8000001d1db820 */ /* 0x000fe20000400000 */
[----:B------:R-:W-:Y:S01]  /*0350*/  FSETP.GEU.AND P3, PT, R32, 1.175494350822287508e-38, PT ;  /* 0x008000002000780b */ /* 0x000fe20003f6e000 */
[----:B------:R-:W-:-:S04]  /*0360*/  IMAD.WIDE R16, R3, 0x4, R36 ;  /* 0x0000000403107825 */ /* 0x000fc800078e0224 */
[----:B------:R-:W-:Y:S01]  /*0370*/  @P6 FMUL R31, R31, 0.25 ;  /* 0x3e8000001f1f6820 */ /* 0x000fe20000400000 */
[----:B------:R-:W-:Y:S01]  /*0380*/  FSEL R33, R22, 1, P6 ;  /* 0x3f80000016217808 */ /* 0x000fe20003000000 */
[----:B------:R-:W0:Y:S02]  /*0390*/  MUFU.RCP R29, R29 ;  /* 0x0000001d001d7308 */ /* 0x000e240000001000 */
[----:B------:R-:W-:Y:S01]  /*03a0*/  @!P4 FMUL R31, R31, 16777216 ;  /* 0x4b8000001f1fc820 */ /* 0x000fe20000400000 */
[----:B------:R2:W4:Y:S01]  /*03b0*/  @P1 LDG.E.128 R4, desc[UR6][R16.64] ;  /* 0x0000000610041981 */ /* 0x000522000c1e1d00 */
[----:B------:R-:W-:-:S04]  /*03c0*/  @P5 FMUL R32, R32, 0.25 ;  /* 0x3e80000020205820 */ /* 0x000fc80000400000 */
[----:B------:R-:W-:Y:S01]  /*03d0*/  @!P3 FMUL R32, R32, 16777216 ;  /* 0x4b8000002020b820 */ /* 0x000fe20000400000 */
[----:B--2---:R-:W-:Y:S01]  /*03e0*/  FSEL R17, R22, 1, P5 ;  /* 0x3f80000016117808 */ /* 0x004fe20002800000 */
[----:B------:R-:W2:Y:S01]  /*03f0*/  MUFU.RCP R31, R31 ;  /* 0x0000001f001f7308 */ /* 0x000ea20000001000 */
[----:B------:R-:W-:-:S03]  /*0400*/  ISETP.LT.AND P6, PT, R13, 0x100, !P0 ;  /* 0x000001000d00780c */ /* 0x000fc600047c1270 */
[----:B------:R-:W-:Y:S01]  /*0410*/  @!P3 FMUL R17, R17, 16777216 ;  /* 0x4b8000001111b820 */ /* 0x000fe20000400000 */
[----:B-1----:R-:W-:-:S03]  /*0420*/  FSETP.GT.AND P3, PT, R23, 8.50705917302346158658e+37, PT ;  /* 0x7e8000001700780b */ /* 0x002fc60003f64000 */
[----:B------:R-:W1:Y:S01]  /*0430*/  MUFU.RCP R32, R32 ;  /* 0x0000002000207308 */ /* 0x000e620000001000 */
[----:B------:R-:W-:Y:S01]  /*0440*/  @!P4 FMUL R33, R33, 16777216 ;  /* 0x4b8000002121c820 */ /* 0x000fe20000400000 */
[----:B------:R-:W-:Y:S02]  /*0450*/  FSETP.GEU.AND P4, PT, R23, 1.175494350822287508e-38, PT ;  /* 0x008000001700780b */ /* 0x000fe40003f8e000 */
[----:B------:R-:W-:Y:S02]  /*0460*/  CS2R R12, SRZ ;  /* 0x00000000000c7805 */ /* 0x000fe4000001ff00 */
[----:B------:R-:W-:Y:S01]  /*0470*/  LOP3.LUT R25, R25, 0xc0, RZ, 0xfc, !PT ;  /* 0x000000c019197812 */ /* 0x000fe200078efcff */
[----:B0-----:R-:W-:Y:S01]  /*0480*/  FMUL R29, R29, R30 ;  /* 0x0000001e1d1d7220 */ /* 0x001fe20000400000 */
[----:B--2---:R-:W-:Y:S01]  /*0490*/  FMUL R30, R31, R33 ;  /* 0x000000211f1e7220 */ /* 0x004fe20000400000 */
[----:B------:R-:W-:Y:S01]  /*04a0*/  FSEL R33, R22, 1, P3 ;  /* 0x3f80000016217808 */ /* 0x000fe20001800000 */
[----:B------:R0:W2:Y:S01]  /*04b0*/  @P6 LDG.E.128 R12, desc[UR6][R18.64] ;  /* 0x00000006120c6981 */ /* 0x0000a2000c1e1d00 */
[----:B------:R-:W-:Y:S01]  /*04c0*/  @P3 FMUL R23, R23, 0.25 ;  /* 0x3e80000017173820 */ /* 0x000fe20000400000 */
[----:B------:R-:W-:Y:S01]  /*04d0*/  ISETP.LT.AND P3, PT, R25, 0x100, !P0 ;  /* 0x000001001900780c */ /* 0x000fe20004761270 */
[----:B-1----:R-:W-:Y:S01]  /*04e0*/  FMUL R31, R32, R17 ;  /* 0x00000011201f7220 */ /* 0x002fe20000400000 */
[----:B------:R-:W-:Y:S01]  /*04f0*/  CS2R R16, SRZ ;  /* 0x0000000000107805 */ /* 0x000fe2000001ff00 */
[----:B------:R-:W-:Y:S01]  /*0500*/  @!P4 FMUL R23, R23, 16777216 ;  /* 0x4b8000001717c820 */ /* 0x000fe20000400000 */
[----:B0-----:R-:W-:-:S02]  /*0510*/  CS2R R18, SRZ ;  /* 0x0000000000127805 */ /* 0x001fc4000001ff00 */
[----:B------:R-:W-:Y:S01]  /*0520*/  LEA R25, R25, R34, 0x8 ;  /* 0x0000002219197211 */ /* 0x000fe200078e40ff */
[----:B------:R0:W1:Y:S03]  /*0530*/  MUFU.RCP R32, R23 ;  /* 0x0000001700207308 */ /* 0x0000660000001000 */
[----:B------:R5:W3:Y:S01]  /*0540*/  @!P0 LDG.E.EL.128 R16, desc[UR6][R20.64] ;  /* 0x0000000614108981 */ /* 0x000ae2000c2e1d00 */
[----:B------:R-:W-:Y:S01]  /*0550*/  IMAD.WIDE R36, R25, 0x4, R36 ;  /* 0x0000000419247825 */ /* 0x000fe200078e0224 */
[----:B0-----:R-:W-:Y:S02]  /*0560*/  CS2R R22, SRZ ;  /* 0x0000000000167805 */ /* 0x001fe4000001ff00 */
[----:B-----5:R-:W-:-:S06]  /*0570*/  CS2R R20, SRZ ;  /* 0x0000000000147805 */ /* 0x020fcc000001ff00 */
[----:B------:R-:W5:Y:S01]  /*0580*/  @P3 LDG.E.128 R20, desc[UR6][R36.64] ;  /* 0x0000000624143981 */ /* 0x000f62000c1e1d00 */
[----:B------:R-:W-:-:S04]  /*0590*/  @!P4 FMUL R33, R33, 16777216 ;  /* 0x4b8000002121c820 */ /* 0x000fc80000400000 */
[----:B-1----:R-:W-:Y:S01]  /*05a0*/  FMUL R32, R32, R33 ;  /* 0x0000002120207220 */ /* 0x002fe20000400000 */
[C---:B---3--:R-:W-:Y:S01]  /*05b0*/  FADD R8, -R16.reuse, R8 ;  /* 0x0000000810087221 */ /* 0x048fe20000000100 */
[C---:B----4-:R-:W-:Y:S01]  /*05c0*/  FADD R33, -R16.reuse, R4 ;  /* 0x0000000410217221 */ /* 0x050fe20000000100 */
[C---:B--2---:R-:W-:Y:S01]  /*05d0*/  FADD R12, -R16.reuse, R12 ;  /* 0x0000000c100c7221 */ /* 0x044fe20000000100 */
[----:B-----5:R-:W-:Y:S01]  /*05e0*/  FADD R20, -R16, R20 ;  /* 0x0000001410147221 */ /* 0x020fe20000000100 */
[C---:B------:R-:W-:Y:S02]  /*05f0*/  FADD R16, -R17.reuse, R5 ;  /* 0x0000000511107221 */ /* 0x040fe40000000100 */
[----:B------:R-:W0:Y:S01]  /*0600*/  LDC.64 R4, c[0x0][0x228] ;  /* 0x00008a00ff047b82 */ /* 0x000e220000000a00 */
[C---:B------:R-:W-:Y:S01]  /*0610*/  FADD R9, -R17.reuse, R9 ;  /* 0x0000000911097221 */ /* 0x040fe20000000100 */
[C---:B------:R-:W-:Y:S01]  /*0620*/  FADD R35, -R17.reuse, R13 ;  /* 0x0000000d11237221 */ /* 0x040fe20000000100 */
[----:B------:R-:W-:Y:S01]  /*0630*/  FADD R21, -R17, R21 ;  /* 0x0000001511157221 */ /* 0x000fe20000000100 */
[C---:B------:R-:W-:Y:S01]  /*0640*/  FADD R10, -R18.reuse, R10 ;  /* 0x0000000a120a7221 */ /* 0x040fe20000000100 */
[C---:B------:R-:W-:Y:S01]  /*0650*/  FADD R36, -R18.reuse, R6 ;  /* 0x0000000612247221 */ /* 0x040fe20000000100 */
[C---:B------:R-:W-:Y:S01]  /*0660*/  FADD R13, -R18.reuse, R14 ;  /* 0x0000000e120d7221 */ /* 0x040fe20000000100 */
[----:B------:R-:W-:Y:S01]  /*0670*/  FADD R22, -R18, R22 ;  /* 0x0000001612167221 */ /* 0x000fe20000000100 */
[C---:B------:R-:W-:Y:S01]  /*0680*/  FADD R11, -R19.reuse, R11 ;  /* 0x0000000b130b7221 */ /* 0x040fe20000000100 */
[C---:B------:R-:W-:Y:S01]  /*0690*/  FADD R17, -R19.reuse, R7 ;  /* 0x0000000713117221 */ /* 0x040fe20000000100 */
[C---:B------:R-:W-:Y:S01]  /*06a0*/  FADD R15, -R19.reuse, R15 ;  /* 0x0000000f130f7221 */ /* 0x040fe20000000100 */
[----:B------:R-:W-:Y:S01]  /*06b0*/  FADD R23, -R19, R23 ;  /* 0x0000001713177221 */ /* 0x000fe20000000100 */
[----:B------:R-:W-:Y:S01]  /*06c0*/  CS2R R6, SRZ ;  /* 0x0000000000067805 */ /* 0x000fe2000001ff00 */
[----:B0-----:R-:W-:Y:S01]  /*06d0*/  IMAD.WIDE R18, R34, 0x4, R4 ;  /* 0x0000000422127825 */ /* 0x001fe200078e0204 */
[----:B------:R-:W-:-:S06]  /*06e0*/  CS2R R4, SRZ ;  /* 0x0000000000047805 */ /* 0x000fcc000001ff00 */
[----:B------:R0:W2:Y:S02]  /*06f0*/  @!P0 LDG.E.EL.128 R4, desc[UR6][R18.64] ;  /* 0x0000000612048981 */ /* 0x0000a4000c2e1d00 */
[C---:B0-----:R-:W-:Y:S01]  /*0700*/  FMUL R19, R32.reuse, R15 ;  /* 0x0000000f20137220 */ /* 0x041fe20000400000 */
[C---:B------:R-:W-:Y:S01]  /*0710*/  FMUL R18, R32.reuse, R11 ;  /* 0x0000000b20127220 */ /* 0x040fe20000400000 */
[C---:B------:R-:W-:Y:S02]  /*0720*/  FMUL R15, R31.reuse, R10 ;  /* 0x0000000a1f0f7220 */ /* 0x040fe40000400000 */
[----:B------:R-:W0:Y:S01]  /*0730*/  LDC.64 R10, c[0x0][0x230] ;  /* 0x00008c00ff0a7b82 */ /* 0x000e220000000a00 */
[C---:B------:R-:W-:Y:S01]  /*0740*/  FMUL R14, R31.reuse, R36 ;  /* 0x000000241f0e7220 */ /* 0x040fe20000400000 */
[----:B------:R-:W-:Y:S01]  /*0750*/  LOP3.LUT R36, R26, 0xc, R27, 0xf8, !PT ;  /* 0x0000000c1a247812 */ /* 0x000fe200078ef81b */
[C---:B------:R-:W-:Y:S01]  /*0760*/  FMUL R17, R32.reuse, R17 ;  /* 0x0000001120117220 */ /* 0x040fe20000400000 */
[----:B------:R-:W-:Y:S01]  /*0770*/  FMUL R34, R32, R23 ;  /* 0x0000001720227220 */ /* 0x000fe20000400000 */
[C---:B------:R-:W-:Y:S01]  /*0780*/  FMUL R32, R31.reuse, R22 ;  /* 0x000000161f207220 */ /* 0x040fe20000400000 */
[----:B------:R-:W-:Y:S01]  /*0790*/  FMUL R13, R31, R13 ;  /* 0x0000000d1f0d7220 */ /* 0x000fe20000400000 */
[C---:B------:R-:W-:Y:S01]  /*07a0*/  FMUL R22, R30.reuse, R35 ;  /* 0x000000231e167220 */ /* 0x040fe20000400000 */
[----:B------:R-:W-:Y:S01]  /*07b0*/  FMUL R31, R30, R9 ;  /* 0x000000091e1f7220 */ /* 0x000fe20000400000 */
[----:B------:R-:W-:Y:S01]  /*07c0*/  FMUL R35, R29, R8 ;  /* 0x000000081d237220 */ /* 0x000fe20000400000 */
[----:B------:R-:W-:Y:S01]  /*07d0*/  CS2R R8, SRZ ;  /* 0x0000000000087805 */ /* 0x000fe2000001ff00 */
[----:B0-----:R-:W-:Y:S01]  /*07e0*/  IMAD.WIDE R36, R36, 0x4, R10 ;  /* 0x0000000424247825 */ /* 0x001fe200078e020a */
[----:B------:R-:W-:-:S06]  /*07f0*/  CS2R R10, SRZ ;  /* 0x00000000000a7805 */ /* 0x000fcc000001ff00 */
[----:B------:R0:W2:Y:S02]  /*0800*/  @!P0 LDG.E.EL.128 R8, desc[UR6][R36.64] ;  /* 0x0000000624088981 */ /* 0x0000a4000c2e1d00 */
[----:B0-----:R-:W0:Y:S01]  /*0810*/  LDC.64 R36, c[0x0][0x238] ;  /* 0x00008e00ff247b82 */ /* 0x001e220000000a00 */
[C---:B------:R-:W-:Y:S01]  /*0820*/  FMUL R23, R30.reuse, R16 ;  /* 0x000000101e177220 */ /* 0x040fe20000400000 */
[----:B------:R-:W-:Y:S01]  /*0830*/  FMUL R30, R30, R21 ;  /* 0x000000151e1e7220 */ /* 0x000fe20000400000 */
[C---:B------:R-:W-:Y:S01]  /*0840*/  FMUL R12, R29.reuse, R12 ;  /* 0x0000000c1d0c7220 */ /* 0x040fe20000400000 */
[C---:B------:R-:W-:Y:S01]  /*0850*/  FMUL R33, R29.reuse, R33 ;  /* 0x000000211d217220 */ /* 0x040fe20000400000 */
[----:B------:R-:W-:Y:S01]  /*0860*/  FMUL R21, R29, R20 ;  /* 0x000000141d157220 */ /* 0x000fe20000400000 */
[-CC-:B--2---:R-:W-:Y:S02]  /*0870*/  FFMA R35, R35, R4.reuse, R8.reuse ;  /* 0x0000000423237223 */ /* 0x184fe40000000008 */
[-CC-:B------:R-:W-:Y:S01]  /*0880*/  FFMA R16, R33, R4.reuse, R8.reuse ;  /* 0x0000000421107223 */ /* 0x180fe20000000008 */
[-CC-:B------:R-:W-:Y:S01]  /*0890*/  FFMA R20, R12, R4.reuse, R8.reuse ;  /* 0x000000040c147223 */ /* 0x180fe20000000008 */
[----:B------:R-:W-:Y:S01]  /*08a0*/  FFMA R21, R21, R4, R8 ;  /* 0x0000000415157223 */ /* 0x000fe20000000008 */
[-CC-:B------:R-:W-:Y:S01]  /*08b0*/  FFMA R8, R31, R5.reuse, R9.reuse ;  /* 0x000000051f087223 */ /* 0x180fe20000000009 */
[-CC-:B------:R-:W-:Y:S01]  /*08c0*/  FFMA R23, R23, R5.reuse, R9.reuse ;  /* 0x0000000517177223 */ /* 0x180fe20000000009 */
[-CC-:B------:R-:W-:Y:S01]  /*08d0*/  FFMA R22, R22, R5.reuse, R9.reuse ;  /* 0x0000000516167223 */ /* 0x180fe20000000009 */
[----:B------:R-:W-:Y:S01]  /*08e0*/  FFMA R29, R30, R5, R9 ;  /* 0x000000051e1d7223 */ /* 0x000fe20000000009 */
[----:B0-----:R-:W-:-:S04]  /*08f0*/  IMAD.WIDE R4, R28, 0x4, R36 ;  /* 0x000000041c047825 */ /* 0x001fc800078e0224 */
[-CC-:B------:R-:W-:Y:S01]  /*0900*/  FFMA R28, R18, R7.reuse, R11.reuse ;  /* 0x00000007121c7223 */ /* 0x180fe2000000000b */
[-CC-:B------:R-:W-:Y:S02]  /*0910*/  FFMA R37, R19, R7.reuse, R11.reuse ;  /* 0x0000000713257223 */ /* 0x180fe4000000000b */
[----:B------:R-:W0:Y:S01]  /*0920*/  LDC.64 R18, c[0x0][0x238] ;  /* 0x00008e00ff127b82 */ /* 0x000e220000000a00 */
[-CC-:B------:R-:W-:Y:S01]  /*0930*/  FFMA R33, R15, R6.reuse, R10.reuse ;  /* 0x000000060f217223 */ /* 0x180fe2000000000a */
[-CC-:B------:R-:W-:Y:S01]  /*0940*/  FFMA R30, R14, R6.reuse, R10.reuse ;  /* 0x000000060e1e7223 */ /* 0x180fe2000000000a */
[-CC-:B------:R-:W-:Y:S01]  /*0950*/  FFMA R31, R13, R6.reuse, R10.reuse ;  /* 0x000000060d1f7223 */ /* 0x180fe2000000000a */
[----:B------:R-:W-:Y:S02]  /*0960*/  CS2R R12, SRZ ;  /* 0x00000000000c7805 */ /* 0x000fe4000001ff00 */
[----:B------:R-:W-:Y:S01]  /*0970*/  CS2R R14, SRZ ;  /* 0x00000000000e7805 */ /* 0x000fe2000001ff00 */
[----:B------:R-:W-:Y:S01]  /*0980*/  FFMA R32, R32, R6, R10 ;  /* 0x0000000620207223 */ /* 0x000fe2000000000a */
[-CC-:B------:R-:W-:Y:S01]  /*0990*/  FFMA R36, R17, R7.reuse, R11.reuse ;  /* 0x0000000711247223 */ /* 0x180fe2000000000b */
[----:B------:R-:W-:Y:S01]  /*09a0*/  FFMA R34, R34, R7, R11 ;  /* 0x0000000722227223 */ /* 0x000fe2000000000b */
[----:B------:R-:W-:-:S02]  /*09b0*/  CS2R R6, SRZ ;  /* 0x0000000000067805 */ /* 0x000fc4000001ff00 */
[----:B------:R1:W2:Y:S02]  /*09c0*/  @P2 LDG.E.128 R12, desc[UR6][R4.64] ;  /* 0x00000006040c2981 */ /* 0x0002a4000c1e1d00 */
[----:B-1----:R-:W-:Y:S01]  /*09d0*/  CS2R R4, SRZ ;  /* 0x0000000000047805 */ /* 0x002fe2000001ff00 */
[----:B0-----:R-:W-:-:S05]  /*09e0*/  IMAD.WIDE R10, R3, 0x4, R18 ;  /* 0x00000004030a7825 */ /* 0x001fca00078e0212 */
[----:B------:R0:W3:Y:S01]  /*09f0*/  @P1 LDG.E.128 R4, desc[UR6][R10.64] ;  /* 0x000000060a041981 */ /* 0x0000e2000c1e1d00 */
[----:B------:R-:W-:Y:S01]  /*0a00*/  FSETP.GT.AND P0, PT, R8, RZ, PT ;  /* 0x000000ff0800720b */ /* 0x000fe20003f04000 */
[----:B0-----:R-:W0:-:S12]  /*0a10*/  LDC.64 R10, c[0x0][0x238] ;  /* 0x00008e00ff0a7b82 */ /* 0x001e180000000a00 */
[----:B------:R-:W-:Y:S01]  /*0a20*/  @!P0 FMUL R8, R8, 0.10000000149011611938 ;  /* 0x3dcccccd08088820 */ /* 0x000fe20000400000 */
[----:B------:R-:W-:-:S13]  /*0a30*/  FSETP.GT.AND P0, PT, R16, RZ, PT ;  /* 0x000000ff1000720b */ /* 0x000fda0003f04000 */
[----:B------:R-:W-:Y:S01]  /*0a40*/  @!P0 FMUL R16, R16, 0.10000000149011611938 ;  /* 0x3dcccccd10108820 */ /* 0x000fe20000400000 */
[----:B0-----:R-:W-:-:S04]  /*0a50*/  IMAD.WIDE R18, R24, 0x4, R10 ;  /* 0x0000000418127825 */ /* 0x001fc800078e020a */
[----:B------:R-:W-:Y:S01]  /*0a60*/  IMAD.WIDE R24, R25, 0x4, R10 ;  /* 0x0000000419187825 */ /* 0x000fe200078e020a */
[----:B------:R-:W-:Y:S02]  /*0a70*/  CS2R R10, SRZ ;  /* 0x00000000000a7805 */ /* 0x000fe4000001ff00 */
[----:B------:R-:W-:Y:S01]  /*0a80*/  FSETP.GT.AND P1, PT, R35, RZ, PT ;  /* 0x000000ff2300720b */ /* 0x000fe20003f24000 */
[----:B--2---:R-:W-:Y:S01]  /*0a90*/  FADD R13, R8, R13 ;  /* 0x0000000d080d7221 */ /* 0x004fe20000000000 */
[----:B------:R-:W-:-:S06]  /*0aa0*/  CS2R R8, SRZ ;  /* 0x0000000000087805 */ /* 0x000fcc000001ff00 */
[----:B------:R0:W2:Y:S02]  /*0ab0*/  @P6 LDG.E.128 R8, desc[UR6][R18.64] ;  /* 0x0000000612086981 */ /* 0x0000a4000c1e1d00 */
[----:B0-----:R-:W-:Y:S01]  /*0ac0*/  CS2R R18, SRZ ;  /* 0x0000000000127805 */ /* 0x001fe2000001ff00 */
[----:B---3--:R-:W-:Y:S01]  /*0ad0*/  FADD R4, R16, R4 ;  /* 0x0000000410047221 */ /* 0x008fe20000000000 */
[----:B------:R-:W-:-:S06]  /*0ae0*/  CS2R R16, SRZ ;  /* 0x0000000000107805 */ /* 0x000fcc000001ff00 */
[----:B------:R0:W3:Y:S01]  /*0af0*/  @P3 LDG.E.128 R16, desc[UR6][R24.64] ;  /* 0x0000000618103981 */ /* 0x0000e2000c1e1d00 */
[----:B------:R-:W-:Y:S01]  /*0b00*/  @!P1 FMUL R35, R35, 0.10000000149011611938 ;  /* 0x3dcccccd23239820 */ /* 0x000fe20000400000 */
[C---:B------:R-:W-:Y:S01]  /*0b10*/  FSETP.GT.AND P1, PT, R33.reuse, RZ, PT ;  /* 0x000000ff2100720b */ /* 0x040fe20003f24000 */
[----:B------:R-:W1:Y:S01]  /*0b20*/  S2R R3, SR_TID.X ;  /* 0x0000000000037919 */ /* 0x000e620000002100 */
[C---:B------:R-:W-:Y:S01]  /*0b30*/  FSETP.GT.AND P0, PT, R30.reuse, RZ, PT ;  /* 0x000000ff1e00720b */ /* 0x040fe20003f04000 */
[----:B------:R-:W4:Y:S10]  /*0b40*/  S2UR UR5, SR_CgaCtaId ;  /* 0x00000000000579c3 */ /* 0x000f340000008800 */
[----:B------:R-:W-:Y:S01]  /*0b50*/  @!P1 FMUL R33, R33, 0.10000000149011611938 ;  /* 0x3dcccccd21219820 */ /* 0x000fe20000400000 */
[----:B------:R-:W-:Y:S01]  /*0b60*/  FSETP.GT.AND P1, PT, R23, RZ, PT ;  /* 0x000000ff1700720b */ /* 0x000fe20003f24000 */
[----:B------:R-:W-:Y:S01]  /*0b70*/  @!P0 FMUL R30, R30, 0.10000000149011611938 ;  /* 0x3dcccccd1e1e8820 */ /* 0x000fe20000400000 */
[----:B------:R-:W-:Y:S01]  /*0b80*/  FSETP.GT.AND P0, PT, R36, RZ, PT ;  /* 0x000000ff2400720b */ /* 0x000fe20003f04000 */
[----:B------:R-:W-:-:S10]  /*0b90*/  FADD R14, R33, R14 ;  /* 0x0000000e210e7221 */ /* 0x000fd40000000000 */
[----:B------:R-:W-:Y:S01]  /*0ba0*/  @!P1 FMUL R23, R23, 0.10000000149011611938 ;  /* 0x3dcccccd17179820 */ /* 0x000fe20000400000 */
[----:B------:R-:W-:-:S03]  /*0bb0*/  FSETP.GT.AND P1, PT, R28, RZ, PT ;  /* 0x000000ff1c00720b */ /* 0x000fc60003f24000 */
[----:B------:R-:W-:Y:S01]  /*0bc0*/  FADD R5, R23, R5 ;  /* 0x0000000517057221 */ /* 0x000fe20000000000 */
[----:B------:R-:W-:Y:S01]  /*0bd0*/  IMAD.SHL.U32 R23, R0, 0x400, RZ ;  /* 0x0000040000177824 */ /* 0x000fe200078e00ff */
[----:B-1----:R-:W-:Y:S01]  /*0be0*/  SHF.R.U32.HI R33, RZ, 0x2, R3 ;  /* 0x00000002ff217819 */ /* 0x002fe20000011603 */
[----:B------:R-:W-:-:S03]  /*0bf0*/  UMOV UR4, 0x400 ;  /* 0x0000040000047882 */ /* 0x000fc60000000000 */
[----:B0-----:R-:W-:Y:S02]  /*0c00*/  LOP3.LUT R25, R23, 0xc00, RZ, 0xc0, !PT ;  /* 0x00000c0017197812 */ /* 0x001fe400078ec0ff */
[----:B------:R-:W-:Y:S01]  /*0c10*/  SGXT.U32 R24, R33, 0x6 ;  /* 0x000000062118781a */ /* 0x000fe20000000000 */
[----:B----4-:R-:W-:Y:S01]  /*0c20*/  UPRMT UR4, UR5, 0x654, UR4 ;  /* 0x0000065405047896 */ /* 0x010fe20008000004 */
[----:B------:R-:W-:Y:S01]  /*0c30*/  FADD R6, R30, R6 ;  /* 0x000000061e067221 */ /* 0x000fe20000000000 */
[----:B------:R-:W-:Y:S01]  /*0c40*/  @!P1 FMUL R28, R28, 0.10000000149011611938 ;  /* 0x3dcccccd1c1c9820 */ /* 0x000fe20000400000 */
[----:B------:R-:W-:Y:S01]  /*0c50*/  FSETP.GT.AND P2, PT, R20, RZ, PT ;  /* 0x000000ff1400720b */ /* 0x000fe20003f44000 */
[----:B------:R-:W-:Y:S01]  /*0c60*/  @!P0 FMUL R36, R36, 0.10000000149011611938 ;  /* 0x3dcccccd24248820 */ /* 0x000fe20000400000 */
[----:B------:R-:W-:Y:S02]  /*0c70*/  LOP3.LUT R30, R25, R24, RZ, 0xfc, !PT ;  /* 0x00000018191e7212 */ /* 0x000fe400078efcff */
[----:B------:R-:W-:-:S02]  /*0c80*/  FSETP.GT.AND P1, PT, R22, RZ, PT ;  /* 0x000000ff1600720b */ /* 0x000fc40003f24000 */
[----:B------:R-:W-:Y:S02]  /*0c90*/  LOP3.LUT R24, R25, 0x100, RZ, 0xfc, !PT ;  /* 0x0000010019187812 */ /* 0x000fe400078efcff */
[----:B------:R-:W-:Y:S02]  /*0ca0*/  FSETP.GT.AND P0, PT, R37, RZ, PT ;  /* 0x000000ff2500720b */ /* 0x000fe40003f04000 */
[----:B------:R-:W-:Y:S01]  /*0cb0*/  LEA.HI R33, R24, UR4, RZ, 0x1c ;  /* 0x0000000418217c11 */ /* 0x000fe2000f8fe0ff */
[----:B------:R-:W-:Y:S01]  /*0cc0*/  FADD R12, R35, R12 ;  /* 0x0000000c230c7221 */ /* 0x000fe20000000000 */
[----:B------:R-:W-:Y:S02]  /*0cd0*/  FSETP.GT.AND P4, PT, R31, RZ, PT ;  /* 0x000000ff1f00720b */ /* 0x000fe40003f84000 */
[----:B------:R-:W-:Y:S02]  /*0ce0*/  LEA R24, R30, R33, 0x2 ;  /* 0x000000211e187211 */ /* 0x000fe400078e10ff */
[C---:B------:R-:W-:Y:S01]  /*0cf0*/  LOP3.LUT R33, R25.reuse, 0x200, RZ, 0xfc, !PT ;  /* 0x0000020019217812 */ /* 0x040fe200078efcff */
[----:B------:R-:W-:Y:S01]  /*0d00*/  @!P2 FMUL R20, R20, 0.10000000149011611938 ;  /* 0x3dcccccd1414a820 */ /* 0x000fe20000400000 */
[----:B------:R-:W-:Y:S01]  /*0d10*/  LOP3.LUT R35, R25, 0x300, RZ, 0xfc, !PT ;  /* 0x0000030019237812 */ /* 0x000fe200078efcff */
[----:B------:R-:W-:Y:S01]  /*0d20*/  @!P1 FMUL R22, R22, 0.10000000149011611938 ;  /* 0x3dcccccd16169820 */ /* 0x000fe20000400000 */
[----:B------:R-:W-:Y:S01]  /*0d30*/  FSETP.GT.AND P3, PT, R21, RZ, PT ;  /* 0x000000ff1500720b */ /* 0x000fe20003f64000 */
[----:B------:R-:W-:Y:S01]  /*0d40*/  @!P0 FMUL R37, R37, 0.10000000149011611938 ;  /* 0x3dcccccd25258820 */ /* 0x000fe20000400000 */
[----:B------:R-:W-:-:S02]  /*0d50*/  LEA.HI R23, R25, UR4, RZ, 0x1c ;  /* 0x0000000419177c11 */ /* 0x000fc4000f8fe0ff */
[----:B------:R-:W-:Y:S02]  /*0d60*/  FSETP.GT.AND P2, PT, R29, RZ, PT ;  /* 0x000000ff1d00720b */ /* 0x000fe40003f44000 */
[----:B------:R-:W-:Y:S02]  /*0d70*/  LEA.HI R25, R33, UR4, RZ, 0x1c ;  /* 0x0000000421197c11 */ /* 0x000fe4000f8fe0ff */
[----:B------:R-:W-:Y:S02]  /*0d80*/  FSETP.GT.AND P1, PT, R32, RZ, PT ;  /* 0x000000ff2000720b */ /* 0x000fe40003f24000 */
[----:B------:R-:W-:Y:S02]  /*0d90*/  FSETP.GT.AND P0, PT, R34, RZ, PT ;  /* 0x000000ff2200720b */ /* 0x000fe40003f04000 */
[----:B------:R-:W-:Y:S02]  /*0da0*/  LEA.HI R35, R35, UR4, RZ, 0x1c ;  /* 0x0000000423237c11 */ /* 0x000fe4000f8fe0ff */
[C---:B------:R-:W-:Y:S01]  /*0db0*/  LEA R23, R30.reuse, R23, 0x2 ;  /* 0x000000171e177211 */ /* 0x040fe200078e10ff */
[C---:B------:R-:W-:Y:S01]  /*0dc0*/  IMAD R25, R30.reuse, 0x4, R25 ;  /* 0x000000041e197824 */ /* 0x040fe200078e0219 */
[----:B------:R-:W-:Y:S01]  /*0dd0*/  LEA R30, R30, R35, 0x2 ;  /* 0x000000231e1e7211 */ /* 0x000fe200078e10ff */
[----:B------:R-:W-:Y:S01]  /*0de0*/  FADD R15, R28, R15 ;  /* 0x0000000f1c0f7221 */ /* 0x000fe20000000000 */
[----:B------:R-:W-:Y:S01]  /*0df0*/  @!P4 FMUL R31, R31, 0.10000000149011611938 ;  /* 0x3dcccccd1f1fc820 */ /* 0x000fe20000400000 */
[----:B------:R-:W-:Y:S01]  /*0e00*/  STS [R23], R12 ;  /* 0x0000000c17007388 */ /* 0x000fe20000000800 */
[----:B------:R-:W-:Y:S01]  /*0e10*/  FADD R7, R36, R7 ;  /* 0x0000000724077221 */ /* 0x000fe20000000000 */
[----:B------:R-:W-:-:S02]  /*0e20*/  @!P3 FMUL R21, R21, 0.10000000149011611938 ;  /* 0x3dcccccd1515b820 */ /* 0x000fc40000400000 */
[----:B------:R0:W-:Y:S01]  /*0e30*/  STS [R24+0x400], R13 ;  /* 0x0004000d18007388 */ /* 0x0001e20000000800 */
[----:B------:R-:W-:-:S03]  /*0e40*/  @!P2 FMUL R29, R29, 0.10000000149011611938 ;  /* 0x3dcccccd1d1da820 */ /* 0x000fc60000400000 */
[----:B------:R-:W-:Y:S01]  /*0e50*/  STS [R25+0x800], R14 ;  /* 0x0008000e19007388 */ /* 0x000fe20000000800 */
[----:B------:R-:W-:-:S03]  /*0e60*/  @!P1 FMUL R32, R32, 0.10000000149011611938 ;  /* 0x3dcccccd20209820 */ /* 0x000fc60000400000 */
[----:B------:R-:W-:Y:S01]  /*0e70*/  STS [R30+0xc00], R15 ;  /* 0x000c000f1e007388 */ /* 0x000fe20000000800 */
[----:B------:R-:W-:-:S03]  /*0e80*/  @!P0 FMUL R34, R34, 0.10000000149011611938 ;  /* 0x3dcccccd22228820 */ /* 0x000fc60000400000 */
[----:B------:R1:W-:Y:S04]  /*0e90*/  STS [R23+0x100], R4 ;  /* 0x0001000417007388 */ /* 0x0003e80000000800 */
[----:B------:R4:W-:Y:S04]  /*0ea0*/  STS [R24+0x500], R5 ;  /* 0x0005000518007388 */ /* 0x0009e80000000800 */
[----:B------:R5:W-:Y:S04]  /*0eb0*/  STS [R25+0x900], R6 ;  /* 0x0009000619007388 */ /* 0x000be80000000800 */
[----:B------:R5:W-:Y:S01]  /*0ec0*/  STS [R30+0xd00], R7 ;  /* 0x000d00071e007388 */ /* 0x000be20000000800 */
[----:B0-----:R-:W-:-:S02]  /*0ed0*/  LOP3.LUT R13, R27, 0xfc, RZ, 0xc0, !PT ;  /* 0x000000fc1b0d7812 */ /* 0x001fc400078ec0ff */
[----:B------:R-:W-:-:S04]  /*0ee0*/  LOP3.LUT R27, R27, 0x3fc, RZ, 0xc0, !PT ;  /* 0x000003fc1b1b7812 */ /* 0x000fc800078ec0ff */
[C---:B-1----:R-:W-:Y:S02]  /*0ef0*/  LOP3.LUT R4, R27.reuse, 0x400, RZ, 0xfc, !PT ;  /* 0x000004001b047812 */ /* 0x042fe400078efcff */
[----:B----4-:R-:W-:Y:S02]  /*0f00*/  LOP3.LUT R5, R27, 0x800, RZ, 0xfc, !PT ;  /* 0x000008001b057812 */ /* 0x010fe400078efcff */
[----:B------:R-:W-:Y:S02]  /*0f10*/  SHF.R.U32.HI R3, RZ, 0x2, R3 ;  /* 0x00000002ff037819 */ /* 0x000fe40000011603 */
[----:B------:R-:W-:Y:S02]  /*0f20*/  SHF.R.U32.HI R4, RZ, 0x4, R4 ;  /* 0x00000004ff047819 */ /* 0x000fe40000011604 */
[----:B-----5:R-:W-:Y:S02]  /*0f30*/  SHF.R.U32.HI R6, RZ, 0x4, R5 ;  /* 0x00000004ff067819 */ /* 0x020fe40000011605 */
[----:B------:R-:W-:-:S02]  /*0f40*/  LOP3.LUT R3, R3, 0x30, RZ, 0xc0, !PT ;  /* 0x0000003003037812 */ /* 0x000fc400078ec0ff */
[----:B------:R-:W-:Y:S02]  /*0f50*/  LOP3.LUT R5, R4, 0x70, RZ, 0xc0, !PT ;  /* 0x0000007004057812 */ /* 0x000fe400078ec0ff */
[----:B------:R-:W-:Y:S02]  /*0f60*/  LOP3.LUT R7, R6, 0xb0, RZ, 0xc0, !PT ;  /* 0x000000b006077812 */ /* 0x000fe400078ec0ff */
[----:B------:R-:W-:Y:S01]  /*0f70*/  IADD3 R4, R3, UR4, RZ ;  /* 0x0000000403047c10 */ /* 0x000fe2000fffe0ff */
[----:B------:R-:W-:-:S03]  /*0f80*/  VIADD R6, R5, UR4 ;  /* 0x0000000405067c36 */ /* 0x000fc60008000000 */
[----:B------:R-:W-:Y:S02]  /*0f90*/  LEA R4, R27, R4, 0x2 ;  /* 0x000000041b047211 */ /* 0x000fe400078e10ff */
[----:B------:R-:W-:-:S04]  /*0fa0*/  PRMT R2, R13, 0x6540, R2 ;  /* 0x000065400d027816 */ /* 0x000fc80000000002 */
[----:B------:R-:W-:-:S04]  /*0fb0*/  SHF.R.S32.HI R3, RZ, 0x1f, R2 ;  /* 0x0000001fff037819 */ /* 0x000fc80000011402 */
[----:B------:R-:W-:Y:S02]  /*0fc0*/  LEA.HI R3, R3, R2, RZ, 0x6 ;  /* 0x0000000203037211 */ /* 0x000fe400078f30ff */
[----:B------:R-:W-:Y:S01]  /*0fd0*/  ISETP.GE.AND P0, PT, R2, 0x100, PT ;  /* 0x000001000200780c */ /* 0x000fe20003f06270 */
[----:B--2---:R-:W-:Y:S01]  /*0fe0*/  FADD R8, R20, R8 ;  /* 0x0000000814087221 */ /* 0x004fe20000000000 */
[----:B------:R-:W-:Y:S01]  /*0ff0*/  FADD R9, R22, R9 ;  /* 0x0000000916097221 */ /* 0x000fe20000000000 */
[----:B------:R-:W-:Y:S01]  /*1000*/  FADD R10, R31, R10 ;  /* 0x0000000a1f0a7221 */ /* 0x000fe20000000000 */
[----:B------:R-:W-:Y:S02]  /*1010*/  FADD R11, R37, R11 ;  /* 0x0000000b250b7221 */ /* 0x000fe40000000000 */
[----:B------:R-:W-:Y:S04]  /*1020*/  STS [R23+0x200], R8 ;  /* 0x0002000817007388 */ /* 0x000fe80000000800 */
[----:B------:R-:W-:Y:S04]  /*1030*/  STS [R24+0x600], R9 ;  /* 0x0006000918007388 */ /* 0x000fe80000000800 */
[----:B------:R0:W-:Y:S01]  /*1040*/  STS [R25+0xa00], R10 ;  /* 0x000a000a19007388 */ /* 0x0001e20000000800 */
[----:B---3--:R-:W-:Y:S01]  /*1050*/  FADD R16, R21, R16 ;  /* 0x0000001015107221 */ /* 0x008fe20000000000 */
[----:B------:R-:W-:Y:S01]  /*1060*/  FADD R17, R29, R17 ;  /* 0x000000111d117221 */ /* 0x000fe20000000000 */
[----:B------:R-:W-:Y:S01]  /*1070*/  FADD R18, R32, R18 ;  /* 0x0000001220127221 */ /* 0x000fe20000000000 */
[----:B------:R-:W-:Y:S01]  /*1080*/  FADD R19, R34, R19 ;  /* 0x0000001322137221 */ /* 0x000fe20000000000 */
[----:B------:R-:W-:Y:S04]  /*1090*/  STS [R30+0xe00], R11 ;  /* 0x000e000b1e007388 */ /* 0x000fe80000000800 */
[----:B------:R-:W-:Y:S04]  /*10a0*/  STS [R23+0x300], R16 ;  /* 0x0003001017007388 */ /* 0x000fe80000000800 */
[----:B------:R-:W-:Y:S04]  /*10b0*/  STS [R24+0x700], R17 ;  /* 0x0007001118007388 */ /* 0x000fe80000000800 */
[----:B------:R1:W-:Y:S04]  /*10c0*/  STS [R25+0xb00], R18 ;  /* 0x000b001219007388 */ /* 0x0003e80000000800 */
[----:B------:R2:W-:Y:S01]  /*10d0*/  STS [R30+0xf00], R19 ;  /* 0x000f00131e007388 */ /* 0x0005e20000000800 */
[----:B0-----:R-:W-:Y:S01]  /*10e0*/  IADD3 R10, R7, UR4, RZ ;  /* 0x00000004070a7c10 */ /* 0x001fe2000fffe0ff */
[C---:B------:R-:W-:Y:S01]  /*10f0*/  IMAD R8, R27.reuse, 0x4, R6 ;  /* 0x000000041b087824 */ /* 0x040fe200078e0206 */
[----:B------:R-:W-:Y:S01]  /*1100*/  SHF.R.S32.HI R21, RZ, 0x1f, R2 ;  /* 0x0000001fff157819 */ /* 0x000fe20000011402 */
[----:B------:R-:W-:Y:S01]  /*1110*/  BAR.SYNC.DEFER_BLOCKING 0x0 ;  /* 0x0000000000007b1d */ /* 0x000fe20000010000 */
[----:B------:R-:W-:-:S02]  /*1120*/  LEA R12, R27, R10, 0x2 ;  /* 0x0000000a1b0c7211 */ /* 0x000fc400078e10ff */
[----:B-1----:R-:W-:-:S05]  /*1130*/  SHF.R.U32.HI R18, RZ, 0x6, R0 ;  /* 0x00000006ff127819 */ /* 0x002fca0000011600 */
[----:B------:R-:W0:Y:S01]  /*1140*/  LDC.64 R16, c[0x0][0x240] ;  /* 0x00009000ff107b82 */ /* 0x000e220000000a00 */
[----:B------:R-:W-:Y:S02]  /*1150*/  LEA.HI R21, R21, R2, RZ, 0x6 ;  /* 0x0000000215157211 */ /* 0x000fe400078f30ff */
[----:B------:R-:W-:Y:S01]  /*1160*/  SHF.L.U32 R0, R3, 0x8, RZ ;  /* 0x0000000803007819 */ /* 0x000fe200000006ff */
[----:B------:R-:W1:Y:S04]  /*1170*/  LDS.128 R4, [R4] ;  /* 0x0000000004047984 */ /* 0x000e680000000c00 */
[----:B------:R-:W3:Y:S04]  /*1180*/  LDS.128 R8, [R8+0x1000] ;  /* 0x0010000008087984 */ /* 0x000ee80000000c00 */
[----:B------:R-:W4:Y:S01]  /*1190*/  LDS.128 R12, [R12+0x2000] ;  /* 0x002000000c0c7984 */ /* 0x000f220000000c00 */
[----:B------:R-:W-:-:S02]  /*11a0*/  SGXT.U32 R3, R18, 0x2 ;  /* 0x000000021203781a */ /* 0x000fc40000000000 */
[----:B------:R-:W-:Y:S02]  /*11b0*/  LOP3.LUT R21, R21, 0xffffffc0, RZ, 0xc0, !PT ;  /* 0xffffffc015157812 */ /* 0x000fe400078ec0ff */
[----:B--2---:R-:W-:Y:S02]  /*11c0*/  LOP3.LUT R19, R0, 0xffffc000, RZ, 0xc0, !PT ;  /* 0xffffc00000137812 */ /* 0x004fe400078ec0ff */
[----:B------:R-:W-:Y:S02]  /*11d0*/  LOP3.LUT R3, R3, R26, RZ, 0xfc, !PT ;  /* 0x0000001a03037212 */ /* 0x000fe400078efcff */
[----:B------:R-:W-:Y:S02]  /*11e0*/  IADD3 R2, R19, R2, -R21 ;  /* 0x0000000213027210 */ /* 0x000fe40007ffe815 */
[C---:B------:R-:W-:Y:S02]  /*11f0*/  LOP3.LUT R21, R3.reuse, 0x4, RZ, 0xfc, !PT ;  /* 0x0000000403157812 */ /* 0x040fe400078efcff */
[----:B------:R-:W-:-:S02]  /*1200*/  LOP3.LUT R19, R3, 0x8, RZ, 0xfc, !PT ;  /* 0x0000000803137812 */ /* 0x000fc400078efcff */
[----:B------:R-:W-:Y:S02]  /*1210*/  LOP3.LUT R25, R3, 0xc, RZ, 0xfc, !PT ;  /* 0x0000000c03197812 */ /* 0x000fe400078efcff */
[----:B------:R-:W-:Y:S02]  /*1220*/  LOP3.LUT R0, R27, 0xc00, RZ, 0xfc, !PT ;  /* 0x00000c001b007812 */ /* 0x000fe400078efcff */
[----:B------:R-:W-:Y:S02]  /*1230*/  ISETP.LT.AND P3, PT, R3, 0x100, !P0 ;  /* 0x000001000300780c */ /* 0x000fe40004761270 */
[----:B------:R-:W-:Y:S02]  /*1240*/  ISETP.LT.AND P2, PT, R21, 0x100, !P0 ;  /* 0x000001001500780c */ /* 0x000fe40004741270 */
[----:B------:R-:W-:Y:S01]  /*1250*/  ISETP.LT.AND P1, PT, R19, 0x100, !P0 ;  /* 0x000001001300780c */ /* 0x000fe20004721270 */
[----:B------:R-:W-:Y:S01]  /*1260*/  IMAD R3, R3, 0x40, R2 ;  /* 0x0000004003037824 */ /* 0x000fe200078e0202 */
[----:B------:R-:W-:-:S02]  /*1270*/  ISETP.LT.AND P0, PT, R25, 0x100, !P0 ;  /* 0x000001001900780c */ /* 0x000fc40004701270 */
[----:B------:R-:W-:Y:S02]  /*1280*/  SHF.R.U32.HI R0, RZ, 0x4, R0 ;  /* 0x00000004ff007819 */ /* 0x000fe40000011600 */
[-C--:B------:R-:W-:Y:S02]  /*1290*/  LEA R21, R21, R2.reuse, 0x6 ;  /* 0x0000000215157211 */ /* 0x080fe400078e30ff */
[----:B------:R-:W-:Y:S01]  /*12a0*/  LEA R23, R19, R2, 0x6 ;  /* 0x0000000213177211 */ /* 0x000fe200078e30ff */
[----:B0-----:R-:W-:Y:S01]  /*12b0*/  IMAD.WIDE R18, R3, 0x4, R16 ;  /* 0x0000000403127825 */ /* 0x001fe200078e0210 */
[----:B------:R-:W-:-:S03]  /*12c0*/  LOP3.LUT R0, R0, 0xf0, RZ, 0xc0, !PT ;  /* 0x000000f000007812 */ /* 0x000fc600078ec0ff */
[--C-:B------:R-:W-:Y:S01]  /*12d0*/  IMAD.WIDE R20, R21, 0x4, R16.reuse ;  /* 0x0000000415147825 */ /* 0x100fe200078e0210 */
[----:B-1----:R0:W-:Y:S03]  /*12e0*/  @P3 STG.E.128 desc[UR6][R18.64], R4 ;  /* 0x0000000412003986 */ /* 0x0021e6000c101d06 */
[----:B------:R-:W-:Y:S01]  /*12f0*/  IMAD.WIDE R22, R23, 0x4, R16 ;  /* 0x0000000417167825 */ /* 0x000fe200078e0210 */
[----:B---3--:R0:W-:Y:S03]  /*1300*/  @P2 STG.E.128 desc[UR6][R20.64], R8 ;  /* 0x0000000814002986 */ /* 0x0081e6000c101d06 */
[----:B------:R-:W-:Y:S01]  /*1310*/  VIADD R0, R0, UR4 ;  /* 0x0000000400007c36 */ /* 0x000fe20008000000 */
[----:B----4-:R0:W-:Y:S04]  /*1320*/  @P1 STG.E.128 desc[UR6][R22.64], R12 ;  /* 0x0000000c16001986 */ /* 0x0101e8000c101d06 */
[----:B------:R-:W-:Y:S01]  /*1330*/  LEA R0, R27, R0, 0x2 ;  /* 0x000000001b007211 */ /* 0x000fe200078e10ff */
[----:B0-----:R-:W-:Y:S06]  /*1340*/  @!P0 EXIT ;  /* 0x000000000000894d */ /* 0x001fec0003800000 */
[----:B0-----:R-:W0:Y:S01]  /*1350*/  LDS.128 R4, [R0+0x3000] ;  /* 0x0030000000047984 */ /* 0x001e220000000c00 */
[----:B------:R-:W-:-:S05]  /*1360*/  LEA R25, R25, R2, 0x6 ;  /* 0x0000000219197211 */ /* 0x000fca00078e30ff */
[----:B------:R-:W-:-:S05]  /*1370*/  IMAD.WIDE R16, R25, 0x4, R16 ;  /* 0x0000000419107825 */ /* 0x000fca00078e0210 */
[----:B0-----:R-:W-:Y:S01]  /*1380*/  STG.E.128 desc[UR6][R16.64], R4 ;  /* 0x0000000410007986 */ /* 0x001fe2000c101d06 */
[----:B------:R-:W-:Y:S05]  /*1390*/  EXIT ;  /* 0x000000000000794d */ /* 0x000fea0003800000 */
.L_x_0:
[----:B------:R-:W-:-:S00]  /*13a0*/  BRA `(.L_x_0) ;  /* 0xfffffffc00fc7947 */ /* 0x000fc0000383ffff */
[----:B------:R-:W-:-:S00]  /*13b0*/  NOP ;  /* 0x0000000000007918 */ /* 0x000fc00000000000 */
        /* <DEDUP_REMOVED lines=12> */
.L_x_1:


//--------------------- .nv.global.init           --------------------------
	.section	.nv.global.init,"aw",@progbits
.nv.global.init:
	.type		_$_str,@object
	.size		_$_str,(_$_str_$_2 - _$_str)
_$_str:
        /*0000*/ 	.byte	0x5f, 0x5f, 0x43, 0x55, 0x44, 0x41, 0x5f, 0x46, 0x54, 0x5a, 0x00
	.type		_$_str_$_2,@object
	.size		_$_str_$_2,(.L_1 - _$_str_$_2)
_$_str_$_2:
        /*000b*/ 	.byte	0x5f, 0x5f, 0x43, 0x55, 0x44, 0x41, 0x5f, 0x50, 0x52, 0x45, 0x43, 0x5f, 0x53, 0x51, 0x52, 0x54
        /*001b*/ 	.byte	0x00
.L_1:


//--------------------- .nv.shared.triton_poi_fused__native_batch_norm_legit_no_training_add_leaky_relu_17 --------------------------
	.section	.nv.shared.triton_poi_fused__native_batch_norm_legit_no_training_add_leaky_relu_17,"aw",@nobits
	.sectionflags	@""
	.align	16
	.zero		1024


//--------------------- .nv.constant0.triton_poi_fused__native_batch_norm_legit_no_training_add_leaky_relu_17 --------------------------
	.section	.nv.constant0.triton_poi_fused__native_batch_norm_legit_no_training_add_leaky_relu_17,"a",@progbits
	.sectionflags	@""
	.align	4
.nv.constant0.triton_poi_fused__native_batch_norm_legit_no_training_add_leaky_relu_17:
	.zero		592
